//
// Generated by NVIDIA NVVM Compiler
//
// Compiler Build ID: CL-36424714
// Cuda compilation tools, release 13.0, V13.0.88
// Based on NVVM 20.0.0
//

.version 9.0
.target sm_100
.address_size 64

	// .globl	_Z22reverseArrayMultiBlockPiS_

.visible .entry _Z22reverseArrayMultiBlockPiS_(
	.param .u64 .ptr .align 1 _Z22reverseArrayMultiBlockPiS__param_0,
	.param .u64 .ptr .align 1 _Z22reverseArrayMultiBlockPiS__param_1
)
{
	.reg .b32 	%r<6>;
	.reg .b64 	%rd<9>;

	ld.param.u64 	%rd1, [_Z22reverseArrayMultiBlockPiS__param_0];
	ld.param.u64 	%rd2, [_Z22reverseArrayMultiBlockPiS__param_1];
	cvta.to.global.u64 	%rd3, %rd2;
	cvta.to.global.u64 	%rd4, %rd1;
	mov.u32 	%r1, %tid.x;
	mul.wide.u32 	%rd5, %r1, 4;
	add.s64 	%rd6, %rd4, %rd5;
	ld.global.u32 	%r2, [%rd6];
	mov.u32 	%r3, %ntid.x;
	not.b32 	%r4, %r1;
	add.s32 	%r5, %r3, %r4;
	mul.wide.u32 	%rd7, %r5, 4;
	add.s64 	%rd8, %rd3, %rd7;
	st.global.u32 	[%rd8], %r2;
	ret;

}


// ===== COMPILED SASS (sm_100) =====

	.target	sm_100

	.elftype	@"ET_EXEC"


//--------------------- .note.nv.tkinfo           --------------------------
	.section	.note.nv.tkinfo,"",@"SHT_NOTE"
	.sectionflags	@"SHF_NOTE_NV_TKINFO"
	.tkinfo
        /*0018*/ 	.word	0x00000002
        /*0030*/ 	.string	""
        /*0030*/ 	.string	"ptxas"
        /*0030*/ 	.string	"Cuda compilation tools, release 13.0, V13.0.88"
        /*0030*/ 	.string	"Build cuda_13.0.r13.0/compiler.36424714_0"
        /*0030*/ 	.string	"-arch sm_100 -m 64 "



//--------------------- .note.nv.cuinfo           --------------------------
	.section	.note.nv.cuinfo,"",@"SHT_NOTE"
	.sectionflags	@"SHF_NOTE_NV_CUINFO"
        /*0018*/ 	.short	0x0002
        /*001a*/ 	.short	0x0064
        /*001c*/ 	.short	0x0082
	.zero		2


//--------------------- .nv.info                  --------------------------
	.section	.nv.info,"",@"SHT_CUDA_INFO"
	.align	4


	//----- nvinfo : EIATTR_REGCOUNT
	.align		4
        /*0000*/ 	.byte	0x04, 0x2f
        /*0002*/ 	.short	(.L_1 - .L_0)
	.align		4
.L_0:
        /*0004*/ 	.word	index@(_Z22reverseArrayMultiBlockPiS_)
        /*0008*/ 	.word	0x0000000a


	//----- nvinfo : EIATTR_FRAME_SIZE
	.align		4
.L_1:
        /*000c*/ 	.byte	0x04, 0x11
        /*000e*/ 	.short	(.L_3 - .L_2)
	.align		4
.L_2:
        /*0010*/ 	.word	index@(_Z22reverseArrayMultiBlockPiS_)
        /*0014*/ 	.word	0x00000000


	//----- nvinfo : EIATTR_MIN_STACK_SIZE
	.align		4
.L_3:
        /*0018*/ 	.byte	0x04, 0x12
        /*001a*/ 	.short	(.L_5 - .L_4)
	.align		4
.L_4:
        /*001c*/ 	.word	index@(_Z22reverseArrayMultiBlockPiS_)
        /*0020*/ 	.word	0x00000000
.L_5:


//--------------------- .nv.compat                --------------------------
	.section	.nv.compat,"",@"SHT_CUDA_COMPAT_INFO"
	.align	4
        /*0000*/ 	.byte	0x02, 0x09, 0x00, 0x00, 0x02, 0x02, 0x01, 0x00, 0x02, 0x05, 0x05, 0x00, 0x03, 0x07, 0x01, 0x01
        /*0010*/ 	.byte	0x02, 0x03, 0x00, 0x00, 0x02, 0x06, 0x01, 0x00, 0x04, 0x0b, 0x08, 0x00, 0x09, 0x00, 0x00, 0x00
        /*0020*/ 	.byte	0x00, 0x00, 0x00, 0x00


//--------------------- .nv.info._Z22reverseArrayMultiBlockPiS_ --------------------------
	.section	.nv.info._Z22reverseArrayMultiBlockPiS_,"",@"SHT_CUDA_INFO"
	.sectionflags	@""
	.align	4


	//----- nvinfo : EIATTR_CUDA_API_VERSION
	.align		4
        /*0000*/ 	.byte	0x04, 0x37
        /*0002*/ 	.short	(.L_7 - .L_6)
.L_6:
        /*0004*/ 	.word	0x00000082


	//----- nvinfo : EIATTR_KPARAM_INFO
	.align		4
.L_7:
        /*0008*/ 	.byte	0x04, 0x17
        /*000a*/ 	.short	(.L_9 - .L_8)
.L_8:
        /*000c*/ 	.word	0x00000000
        /*0010*/ 	.short	0x0001
        /*0012*/ 	.short	0x0008
        /*0014*/ 	.byte	0x00, 0xf5, 0x21, 0x00


	//----- nvinfo : EIATTR_KPARAM_INFO
	.align		4
.L_9:
        /*0018*/ 	.byte	0x04, 0x17
        /*001a*/ 	.short	(.L_11 - .L_10)
.L_10:
        /*001c*/ 	.word	0x00000000
        /*0020*/ 	.short	0x0000
        /*0022*/ 	.short	0x0000
        /*0024*/ 	.byte	0x00, 0xf5, 0x21, 0x00


	//----- nvinfo : EIATTR_SPARSE_MMA_MASK
	.align		4
.L_11:
        /*0028*/ 	.byte	0x03, 0x50
        /*002a*/ 	.short	0x0000


	//----- nvinfo : EIATTR_MAXREG_COUNT
	.align		4
        /*002c*/ 	.byte	0x03, 0x1b
        /*002e*/ 	.short	0x00ff


	//----- nvinfo : EIATTR_MERCURY_ISA_VERSION
	.align		4
        /*0030*/ 	.byte	0x03, 0x5f
        /*0032*/ 	.short	0x0101


	//----- nvinfo : EIATTR_VRC_CTA_INIT_COUNT
	.align		4
        /*0034*/ 	.byte	0x02, 0x4a
	.zero		1
	.zero		1


	//----- nvinfo : EIATTR_EXIT_INSTR_OFFSETS
	.align		4
        /*0038*/ 	.byte	0x04, 0x1c
        /*003a*/ 	.short	(.L_13 - .L_12)


	//   ....[0]....
.L_12:
        /*003c*/ 	.word	0x000000c0


	//----- nvinfo : EIATTR_CBANK_PARAM_SIZE
	.align		4
.L_13:
        /*0040*/ 	.byte	0x03, 0x19
        /*0042*/ 	.short	0x0010


	//----- nvinfo : EIATTR_PARAM_CBANK
	.align		4
        /*0044*/ 	.byte	0x04, 0x0a
        /*0046*/ 	.short	(.L_15 - .L_14)
	.align		4
.L_14:
        /*0048*/ 	.word	index@(.nv.constant0._Z22reverseArrayMultiBlockPiS_)
        /*004c*/ 	.short	0x0380
        /*004e*/ 	.short	0x0010


	//----- nvinfo : EIATTR_SW_WAR
	.align		4
.L_15:
        /*0050*/ 	.byte	0x04, 0x36
        /*0052*/ 	.short	(.L_17 - .L_16)
.L_16:
        /*0054*/ 	.word	0x00000008
.L_17:


//--------------------- .nv.callgraph             --------------------------
	.section	.nv.callgraph,"",@"SHT_CUDA_CALLGRAPH"
	.align	4
	.sectionentsize	8
	.align		4
        /*0000*/ 	.word	0x00000000
	.align		4
        /*0004*/ 	.word	0xffffffff
	.align		4
        /*0008*/ 	.word	0x00000000
	.align		4
        /*000c*/ 	.word	0xfffffffe
	.align		4
        /*0010*/ 	.word	0x00000000
	.align		4
        /*0014*/ 	.word	0xfffffffd
	.align		4
        /*0018*/ 	.word	0x00000000
	.align		4
        /*001c*/ 	.word	0xfffffffc


//--------------------- .text._Z22reverseArrayMultiBlockPiS_ --------------------------
	.section	.text._Z22reverseArrayMultiBlockPiS_,"ax",@progbits
	.align	128
        .global         _Z22reverseArrayMultiBlockPiS_
        .type           _Z22reverseArrayMultiBlockPiS_,@function
        .size           _Z22reverseArrayMultiBlockPiS_,(.L_x_1 - _Z22reverseArrayMultiBlockPiS_)
        .other          _Z22reverseArrayMultiBlockPiS_,@"STO_CUDA_ENTRY STV_DEFAULT"
_Z22reverseArrayMultiBlockPiS_:
.text._Z22reverseArrayMultiBlockPiS_:
[----:B------:R-:W-:Y:S01]  /*0000*/  LDC R1, c[0x0][0x37c] ;  /* 0x0000df00ff017b82 */ /* 0x000fe20000000800 */
[----:B------:R-:W0:Y:S07]  /*0010*/  S2R R7, SR_TID.X ;  /* 0x0000000000077919 */ /* 0x000e2e0000002100 */
[----:B------:R-:W0:Y:S01]  /*0020*/  LDC.64 R2, c[0x0][0x380] ;  /* 0x0000e000ff027b82 */ /* 0x000e220000000a00 */
[----:B------:R-:W1:Y:S07]  /*0030*/  LDCU.64 UR4, c[0x0][0x358] ;  /* 0x00006b00ff0477ac */ /* 0x000e6e0008000a00 */
[----:B------:R-:W2:Y:S01]  /*0040*/  LDC.64 R4, c[0x0][0x388] ;  /* 0x0000e200ff047b82 */ /* 0x000ea20000000a00 */
[----:B0-----:R-:W-:-:S06]  /*0050*/  IMAD.WIDE.U32 R2, R7, 0x4, R2 ;  /* 0x0000000407027825 */ /* 0x001fcc00078e0002 */
[----:B-1----:R-:W3:Y:S01]  /*0060*/  LDG.E R3, desc[UR4][R2.64] ;  /* 0x0000000402037981 */ /* 0x002ee2000c1e1900 */
[----:B------:R-:W0:Y:S01]  /*0070*/  LDCU UR6, c[0x0][0x360] ;  /* 0x00006c00ff0677ac */ /* 0x000e220008000800 */
[----:B------:R-:W-:-:S04]  /*0080*/  LOP3.LUT R0, RZ, R7, RZ, 0x33, !PT ;  /* 0x00000007ff007212 */ /* 0x000fc800078e33ff */
[----:B0-----:R-:W-:-:S05]  /*0090*/  IADD3 R7, PT, PT, R0, UR6, RZ ;  /* 0x0000000600077c10 */ /* 0x001fca000fffe0ff */
[----:B--2---:R-:W-:-:S05]  /*00a0*/  IMAD.WIDE.U32 R4, R7, 0x4, R4 ;  /* 0x0000000407047825 */ /* 0x004fca00078e0004 */
[----:B---3--:R-:W-:Y:S01]  /*00b0*/  STG.E desc[UR4][R4.64], R3 ;  /* 0x0000000304007986 */ /* 0x008fe2000c101904 */
[----:B------:R-:W-:Y:S05]  /*00c0*/  EXIT ;  /* 0x000000000000794d */ /* 0x000fea0003800000 */
.L_x_0:
[----:B------:R-:W-:-:S00]  /*00d0*/  BRA `(.L_x_0) ;  /* 0xfffffffc00fc7947 */ /* 0x000fc0000383ffff */
[----:B------:R-:W-:-:S00]  /*00e0*/  NOP ;  /* 0x0000000000007918 */ /* 0x000fc00000000000 */
        /* <DEDUP_REMOVED lines=9> */
.L_x_1:


//--------------------- .nv.shared.reserved.0     --------------------------
	.section	.nv.shared.reserved.0,"aw",@nobits
	.weak		__nv_reservedSMEM_offset_0_alias
	.size		__nv_reservedSMEM_offset_0_alias, 0, 64
	.other		__nv_reservedSMEM_offset_0_alias,@"STO_CUDA_RESERVED_SHARED STV_DEFAULT"
__nv_reservedSMEM_offset_0_alias:
	.zero		0
	.zero		64


//--------------------- .nv.constant0._Z22reverseArrayMultiBlockPiS_ --------------------------
	.section	.nv.constant0._Z22reverseArrayMultiBlockPiS_,"a",@progbits
	.sectionflags	@""
	.align	4
.nv.constant0._Z22reverseArrayMultiBlockPiS_:
	.zero		912


//--------------------- SYMBOLS --------------------------

	.type		.nv.reservedSmem.offset0,@object
	.size		.nv.reservedSmem.offset0,0x4
